//
// Generated by NVIDIA NVVM Compiler
//
// Compiler Build ID: CL-36424714
// Cuda compilation tools, release 13.0, V13.0.88
// Based on NVVM 20.0.0
//

.version 9.0
.target sm_100
.address_size 64

	// .globl	_Z10kernel_rayPcP5SceneP3Vec

.visible .entry _Z10kernel_rayPcP5SceneP3Vec(
	.param .u64 .ptr .align 1 _Z10kernel_rayPcP5SceneP3Vec_param_0,
	.param .u64 .ptr .align 1 _Z10kernel_rayPcP5SceneP3Vec_param_1,
	.param .u64 .ptr .align 1 _Z10kernel_rayPcP5SceneP3Vec_param_2
)
{
	.reg .pred 	%p<3>;
	.reg .b16 	%rs<2>;
	.reg .b32 	%r<13>;
	.reg .b64 	%rd<6>;

	ld.param.u64 	%rd2, [_Z10kernel_rayPcP5SceneP3Vec_param_0];
	mov.u32 	%r7, %tid.x;
	mov.u32 	%r8, %ntid.x;
	mov.u32 	%r9, %ctaid.x;
	mad.lo.s32 	%r1, %r8, %r9, %r7;
	setp.gt.s32 	%p1, %r1, 511;
	@%p1 bra 	$L__BB0_3;
	shl.b32 	%r11, %r1, 9;
	cvta.to.global.u64 	%rd3, %rd2;
	add.s64 	%rd1, %rd3, 15;
	mov.b32 	%r12, 0;
$L__BB0_2:
	cvt.s64.s32 	%rd4, %r11;
	add.s64 	%rd5, %rd1, %rd4;
	mov.b16 	%rs1, 0;
	st.global.u8 	[%rd5+-15], %rs1;
	st.global.u8 	[%rd5+-14], %rs1;
	st.global.u8 	[%rd5+-13], %rs1;
	st.global.u8 	[%rd5+-12], %rs1;
	st.global.u8 	[%rd5+-11], %rs1;
	st.global.u8 	[%rd5+-10], %rs1;
	st.global.u8 	[%rd5+-9], %rs1;
	st.global.u8 	[%rd5+-8], %rs1;
	st.global.u8 	[%rd5+-7], %rs1;
	st.global.u8 	[%rd5+-6], %rs1;
	st.global.u8 	[%rd5+-5], %rs1;
	st.global.u8 	[%rd5+-4], %rs1;
	st.global.u8 	[%rd5+-3], %rs1;
	st.global.u8 	[%rd5+-2], %rs1;
	st.global.u8 	[%rd5+-1], %rs1;
	st.global.u8 	[%rd5], %rs1;
	st.global.u8 	[%rd5+1], %rs1;
	st.global.u8 	[%rd5+2], %rs1;
	st.global.u8 	[%rd5+3], %rs1;
	st.global.u8 	[%rd5+4], %rs1;
	st.global.u8 	[%rd5+5], %rs1;
	st.global.u8 	[%rd5+6], %rs1;
	st.global.u8 	[%rd5+7], %rs1;
	st.global.u8 	[%rd5+8], %rs1;
	st.global.u8 	[%rd5+9], %rs1;
	st.global.u8 	[%rd5+10], %rs1;
	st.global.u8 	[%rd5+11], %rs1;
	st.global.u8 	[%rd5+12], %rs1;
	st.global.u8 	[%rd5+13], %rs1;
	st.global.u8 	[%rd5+14], %rs1;
	st.global.u8 	[%rd5+15], %rs1;
	st.global.u8 	[%rd5+16], %rs1;
	add.s32 	%r12, %r12, 32;
	add.s32 	%r11, %r11, 32;
	setp.ne.s32 	%p2, %r12, 512;
	@%p2 bra 	$L__BB0_2;
$L__BB0_3:
	ret;

}


// ===== COMPILED SASS (sm_100) =====

	.target	sm_100

	.elftype	@"ET_EXEC"


//--------------------- .note.nv.tkinfo           --------------------------
	.section	.note.nv.tkinfo,"",@"SHT_NOTE"
	.sectionflags	@"SHF_NOTE_NV_TKINFO"
	.tkinfo
        /*0018*/ 	.word	0x00000002
        /*0030*/ 	.string	""
        /*0030*/ 	.string	"ptxas"
        /*0030*/ 	.string	"Cuda compilation tools, release 13.0, V13.0.88"
        /*0030*/ 	.string	"Build cuda_13.0.r13.0/compiler.36424714_0"
        /*0030*/ 	.string	"-arch sm_100 -m 64 "



//--------------------- .note.nv.cuinfo           --------------------------
	.section	.note.nv.cuinfo,"",@"SHT_NOTE"
	.sectionflags	@"SHF_NOTE_NV_CUINFO"
        /*0018*/ 	.short	0x0002
        /*001a*/ 	.short	0x0064
        /*001c*/ 	.short	0x0082
	.zero		2


//--------------------- .nv.info                  --------------------------
	.section	.nv.info,"",@"SHT_CUDA_INFO"
	.align	4


	//----- nvinfo : EIATTR_REGCOUNT
	.align		4
        /*0000*/ 	.byte	0x04, 0x2f
        /*0002*/ 	.short	(.L_1 - .L_0)
	.align		4
.L_0:
        /*0004*/ 	.word	index@(_Z10kernel_rayPcP5SceneP3Vec)
        /*0008*/ 	.word	0x0000000d


	//----- nvinfo : EIATTR_FRAME_SIZE
	.align		4
.L_1:
        /*000c*/ 	.byte	0x04, 0x11
        /*000e*/ 	.short	(.L_3 - .L_2)
	.align		4
.L_2:
        /*0010*/ 	.word	index@(_Z10kernel_rayPcP5SceneP3Vec)
        /*0014*/ 	.word	0x00000000


	//----- nvinfo : EIATTR_MIN_STACK_SIZE
	.align		4
.L_3:
        /*0018*/ 	.byte	0x04, 0x12
        /*001a*/ 	.short	(.L_5 - .L_4)
	.align		4
.L_4:
        /*001c*/ 	.word	index@(_Z10kernel_rayPcP5SceneP3Vec)
        /*0020*/ 	.word	0x00000000
.L_5:


//--------------------- .nv.compat                --------------------------
	.section	.nv.compat,"",@"SHT_CUDA_COMPAT_INFO"
	.align	4
        /*0000*/ 	.byte	0x02, 0x09, 0x00, 0x00, 0x02, 0x02, 0x01, 0x00, 0x02, 0x05, 0x05, 0x00, 0x03, 0x07, 0x01, 0x01
        /*0010*/ 	.byte	0x02, 0x03, 0x00, 0x00, 0x02, 0x06, 0x01, 0x00, 0x04, 0x0b, 0x08, 0x00, 0x09, 0x00, 0x00, 0x00
        /*0020*/ 	.byte	0x00, 0x00, 0x00, 0x00


//--------------------- .nv.info._Z10kernel_rayPcP5SceneP3Vec --------------------------
	.section	.nv.info._Z10kernel_rayPcP5SceneP3Vec,"",@"SHT_CUDA_INFO"
	.sectionflags	@""
	.align	4


	//----- nvinfo : EIATTR_CUDA_API_VERSION
	.align		4
        /*0000*/ 	.byte	0x04, 0x37
        /*0002*/ 	.short	(.L_7 - .L_6)
.L_6:
        /*0004*/ 	.word	0x00000082


	//----- nvinfo : EIATTR_KPARAM_INFO
	.align		4
.L_7:
        /*0008*/ 	.byte	0x04, 0x17
        /*000a*/ 	.short	(.L_9 - .L_8)
.L_8:
        /*000c*/ 	.word	0x00000000
        /*0010*/ 	.short	0x0002
        /*0012*/ 	.short	0x0010
        /*0014*/ 	.byte	0x00, 0xf5, 0x21, 0x00


	//----- nvinfo : EIATTR_KPARAM_INFO
	.align		4
.L_9:
        /*0018*/ 	.byte	0x04, 0x17
        /*001a*/ 	.short	(.L_11 - .L_10)
.L_10:
        /*001c*/ 	.word	0x00000000
        /*0020*/ 	.short	0x0001
        /*0022*/ 	.short	0x0008
        /*0024*/ 	.byte	0x00, 0xf5, 0x21, 0x00


	//----- nvinfo : EIATTR_KPARAM_INFO
	.align		4
.L_11:
        /*0028*/ 	.byte	0x04, 0x17
        /*002a*/ 	.short	(.L_13 - .L_12)
.L_12:
        /*002c*/ 	.word	0x00000000
        /*0030*/ 	.short	0x0000
        /*0032*/ 	.short	0x0000
        /*0034*/ 	.byte	0x00, 0xf5, 0x21, 0x00


	//----- nvinfo : EIATTR_SPARSE_MMA_MASK
	.align		4
.L_13:
        /*0038*/ 	.byte	0x03, 0x50
        /*003a*/ 	.short	0x0000


	//----- nvinfo : EIATTR_MAXREG_COUNT
	.align		4
        /*003c*/ 	.byte	0x03, 0x1b
        /*003e*/ 	.short	0x00ff


	//----- nvinfo : EIATTR_MERCURY_ISA_VERSION
	.align		4
        /*0040*/ 	.byte	0x03, 0x5f
        /*0042*/ 	.short	0x0101


	//----- nvinfo : EIATTR_VRC_CTA_INIT_COUNT
	.align		4
        /*0044*/ 	.byte	0x02, 0x4a
	.zero		1
	.zero		1


	//----- nvinfo : EIATTR_EXIT_INSTR_OFFSETS
	.align		4
        /*0048*/ 	.byte	0x04, 0x1c
        /*004a*/ 	.short	(.L_15 - .L_14)


	//   ....[0]....
.L_14:
        /*004c*/ 	.word	0x00000060


	//   ....[1]....
        /*0050*/ 	.word	0x000009c0


	//----- nvinfo : EIATTR_CBANK_PARAM_SIZE
	.align		4
.L_15:
        /*0054*/ 	.byte	0x03, 0x19
        /*0056*/ 	.short	0x0018


	//----- nvinfo : EIATTR_PARAM_CBANK
	.align		4
        /*0058*/ 	.byte	0x04, 0x0a
        /*005a*/ 	.short	(.L_17 - .L_16)
	.align		4
.L_16:
        /*005c*/ 	.word	index@(.nv.constant0._Z10kernel_rayPcP5SceneP3Vec)
        /*0060*/ 	.short	0x0380
        /*0062*/ 	.short	0x0018


	//----- nvinfo : EIATTR_SW_WAR
	.align		4
.L_17:
        /*0064*/ 	.byte	0x04, 0x36
        /*0066*/ 	.short	(.L_19 - .L_18)
.L_18:
        /*0068*/ 	.word	0x00000008
.L_19:


//--------------------- .nv.callgraph             --------------------------
	.section	.nv.callgraph,"",@"SHT_CUDA_CALLGRAPH"
	.align	4
	.sectionentsize	8
	.align		4
        /*0000*/ 	.word	0x00000000
	.align		4
        /*0004*/ 	.word	0xffffffff
	.align		4
        /*0008*/ 	.word	0x00000000
	.align		4
        /*000c*/ 	.word	0xfffffffe
	.align		4
        /*0010*/ 	.word	0x00000000
	.align		4
        /*0014*/ 	.word	0xfffffffd
	.align		4
        /*0018*/ 	.word	0x00000000
	.align		4
        /*001c*/ 	.word	0xfffffffc


//--------------------- .text._Z10kernel_rayPcP5SceneP3Vec --------------------------
	.section	.text._Z10kernel_rayPcP5SceneP3Vec,"ax",@progbits
	.align	128
        .global         _Z10kernel_rayPcP5SceneP3Vec
        .type           _Z10kernel_rayPcP5SceneP3Vec,@function
        .size           _Z10kernel_rayPcP5SceneP3Vec,(.L_x_2 - _Z10kernel_rayPcP5SceneP3Vec)
        .other          _Z10kernel_rayPcP5SceneP3Vec,@"STO_CUDA_ENTRY STV_DEFAULT"
_Z10kernel_rayPcP5SceneP3Vec:
.text._Z10kernel_rayPcP5SceneP3Vec:
[----:B------:R-:W-:Y:S01]  /*0000*/  LDC R1, c[0x0][0x37c] ;  /* 0x0000df00ff017b82 */ /* 0x000fe20000000800 */
[----:B------:R-:W0:Y:S01]  /*0010*/  S2R R0, SR_TID.X ;  /* 0x0000000000007919 */ /* 0x000e220000002100 */
[----:B------:R-:W0:Y:S01]  /*0020*/  LDCU UR4, c[0x0][0x360] ;  /* 0x00006c00ff0477ac */ /* 0x000e220008000800 */
[----:B------:R-:W0:Y:S02]  /*0030*/  S2R R3, SR_CTAID.X ;  /* 0x0000000000037919 */ /* 0x000e240000002500 */
[----:B0-----:R-:W-:-:S05]  /*0040*/  IMAD R0, R3, UR4, R0 ;  /* 0x0000000403007c24 */ /* 0x001fca000f8e0200 */
[----:B------:R-:W-:-:S13]  /*0050*/  ISETP.GT.AND P0, PT, R0, 0x1ff, PT ;  /* 0x000001ff0000780c */ /* 0x000fda0003f04270 */
[----:B------:R-:W-:Y:S05]  /*0060*/  @P0 EXIT ;  /* 0x000000000000094d */ /* 0x000fea0003800000 */
[----:B------:R-:W0:Y:S01]  /*0070*/  LDCU.64 UR6, c[0x0][0x380] ;  /* 0x00007000ff0677ac */ /* 0x000e220008000a00 */
[----:B------:R-:W-:Y:S01]  /*0080*/  IMAD.SHL.U32 R0, R0, 0x200, RZ ;  /* 0x0000020000007824 */ /* 0x000fe200078e00ff */
[----:B------:R-:W1:Y:S01]  /*0090*/  LDCU.64 UR8, c[0x0][0x358] ;  /* 0x00006b00ff0877ac */ /* 0x000e620008000a00 */
[----:B------:R-:W-:Y:S01]  /*00a0*/  UMOV UR4, URZ ;  /* 0x000000ff00047c82 */ /* 0x000fe20008000000 */
[----:B0-----:R-:W-:-:S04]  /*00b0*/  UIADD3 UR5, UP0, UPT, UR6, 0xf, URZ ;  /* 0x0000000f06057890 */ /* 0x001fc8000ff1e0ff */
[----:B-1----:R-:W-:-:S12]  /*00c0*/  UIADD3.X UR6, UPT, UPT, URZ, UR7, URZ, UP0, !UPT ;  /* 0x00000007ff067290 */ /* 0x002fd800087fe4ff */
.L_x_0:
[C---:B0-----:R-:W-:Y:S01]  /*00d0*/  VIADD R2, R0.reuse, 0x20 ;  /* 0x0000002000027836 */ /* 0x041fe20000000000 */
[C---:B------:R-:W-:Y:S01]  /*00e0*/  IADD3 R4, P0, PT, R0.reuse, UR5, RZ ;  /* 0x0000000500047c10 */ /* 0x040fe2000ff1e0ff */
[C---:B------:R-:W-:Y:S01]  /*00f0*/  VIADD R3, R0.reuse, 0x40 ;  /* 0x0000004000037836 */ /* 0x040fe20000000000 */
[----:B------:R-:W-:Y:S01]  /*0100*/  UIADD3 UR4, UPT, UPT, UR4, 0x80, URZ ;  /* 0x0000008004047890 */ /* 0x000fe2000fffe0ff */
[----:B------:R-:W-:Y:S01]  /*0110*/  VIADD R10, R0, 0x60 ;  /* 0x00000060000a7836 */ /* 0x000fe20000000000 */
[----:B------:R-:W-:Y:S02]  /*0120*/  IADD3 R6, P1, PT, R2, UR5, RZ ;  /* 0x0000000502067c10 */ /* 0x000fe4000ff3e0ff */
[C---:B------:R-:W-:Y:S01]  /*0130*/  LEA.HI.X.SX32 R5, R0.reuse, UR6, 0x1, P0 ;  /* 0x0000000600057c11 */ /* 0x040fe200080f0eff */
[----:B------:R-:W-:Y:S01]  /*0140*/  UISETP.NE.AND UP0, UPT, UR4, 0x200, UPT ;  /* 0x000002000400788c */ /* 0x000fe2000bf05270 */
[----:B------:R-:W-:Y:S01]  /*0150*/  IADD3 R8, P0, PT, R3, UR5, RZ ;  /* 0x0000000503087c10 */ /* 0x000fe2000ff1e0ff */
[----:B------:R-:W-:Y:S01]  /*0160*/  VIADD R0, R0, 0x80 ;  /* 0x0000008000007836 */ /* 0x000fe20000000000 */
[----:B------:R-:W-:Y:S01]  /*0170*/  LEA.HI.X.SX32 R7, R2, UR6, 0x1, P1 ;  /* 0x0000000602077c11 */ /* 0x000fe200088f0eff */
[----:B------:R0:W-:Y:S01]  /*0180*/  STG.E.U8 desc[UR8][R4.64+-0xf], RZ ;  /* 0xfffff1ff04007986 */ /* 0x0001e2000c101108 */
[----:B------:R-:W-:-:S02]  /*0190*/  IADD3 R2, P1, PT, R10, UR5, RZ ;  /* 0x000000050a027c10 */ /* 0x000fc4000ff3e0ff */
[----:B------:R-:W-:Y:S01]  /*01a0*/  LEA.HI.X.SX32 R9, R3, UR6, 0x1, P0 ;  /* 0x0000000603097c11 */ /* 0x000fe200080f0eff */
[----:B------:R0:W-:Y:S01]  /*01b0*/  STG.E.U8 desc[UR8][R4.64+-0xe], RZ ;  /* 0xfffff2ff04007986 */ /* 0x0001e2000c101108 */
[----:B------:R-:W-:-:S03]  /*01c0*/  LEA.HI.X.SX32 R3, R10, UR6, 0x1, P1 ;  /* 0x000000060a037c11 */ /* 0x000fc600088f0eff */
[----:B------:R0:W-:Y:S04]  /*01d0*/  STG.E.U8 desc[UR8][R4.64+-0xd], RZ ;  /* 0xfffff3ff04007986 */ /* 0x0001e8000c101108 */
        /* <DEDUP_REMOVED lines=124> */
[----:B------:R0:W-:Y:S01]  /*09a0*/  STG.E.U8 desc[UR8][R2.64+0x10], RZ ;  /* 0x000010ff02007986 */ /* 0x0001e2000c101108 */
[----:B------:R-:W-:Y:S05]  /*09b0*/  BRA.U UP0, `(.L_x_0) ;  /* 0xfffffff500c47547 */ /* 0x000fea000b83ffff */
[----:B------:R-:W-:Y:S05]  /*09c0*/  EXIT ;  /* 0x000000000000794d */ /* 0x000fea0003800000 */
.L_x_1:
[----:B------:R-:W-:-:S00]  /*09d0*/  BRA `(.L_x_1) ;  /* 0xfffffffc00fc7947 */ /* 0x000fc0000383ffff */
[----:B------:R-:W-:-:S00]  /*09e0*/  NOP ;  /* 0x0000000000007918 */ /* 0x000fc00000000000 */
        /* <DEDUP_REMOVED lines=9> */
.L_x_2:


//--------------------- .nv.shared.reserved.0     --------------------------
	.section	.nv.shared.reserved.0,"aw",@nobits
	.weak		__nv_reservedSMEM_offset_0_alias
	.size		__nv_reservedSMEM_offset_0_alias, 0, 64
	.other		__nv_reservedSMEM_offset_0_alias,@"STO_CUDA_RESERVED_SHARED STV_DEFAULT"
__nv_reservedSMEM_offset_0_alias:
	.zero		0
	.zero		64


//--------------------- .nv.constant0._Z10kernel_rayPcP5SceneP3Vec --------------------------
	.section	.nv.constant0._Z10kernel_rayPcP5SceneP3Vec,"a",@progbits
	.sectionflags	@""
	.align	4
.nv.constant0._Z10kernel_rayPcP5SceneP3Vec:
	.zero		920


//--------------------- SYMBOLS --------------------------

	.type		.nv.reservedSmem.offset0,@object
	.size		.nv.reservedSmem.offset0,0x4
